//
// Generated by NVIDIA NVVM Compiler
//
// Compiler Build ID: CL-36424714
// Cuda compilation tools, release 13.0, V13.0.88
// Based on NVVM 20.0.0
//

.version 9.0
.target sm_100
.address_size 64

	// .globl	_Z12sobel_kernelPKhPhjj
// _ZZ12sobel_kernelPKhPhjjE11shared_data has been demoted

.visible .entry _Z12sobel_kernelPKhPhjj(
	.param .u64 .ptr .align 1 _Z12sobel_kernelPKhPhjj_param_0,
	.param .u64 .ptr .align 1 _Z12sobel_kernelPKhPhjj_param_1,
	.param .u32 _Z12sobel_kernelPKhPhjj_param_2,
	.param .u32 _Z12sobel_kernelPKhPhjj_param_3
)
{
	.reg .pred 	%p<51>;
	.reg .b16 	%rs<11>;
	.reg .b32 	%r<55>;
	.reg .b32 	%f<48>;
	.reg .b64 	%rd<27>;
	// demoted variable
	.shared .align 4 .b8 _ZZ12sobel_kernelPKhPhjjE11shared_data[1296];
	ld.param.u64 	%rd3, [_Z12sobel_kernelPKhPhjj_param_0];
	ld.param.u64 	%rd4, [_Z12sobel_kernelPKhPhjj_param_1];
	ld.param.u32 	%r19, [_Z12sobel_kernelPKhPhjj_param_2];
	ld.param.u32 	%r21, [_Z12sobel_kernelPKhPhjj_param_3];
	cvta.to.global.u64 	%rd1, %rd4;
	cvta.to.global.u64 	%rd2, %rd3;
	mov.u32 	%r1, %tid.x;
	mov.u32 	%r2, %tid.y;
	mov.u32 	%r22, %ctaid.x;
	mov.u32 	%r3, %ntid.x;
	mad.lo.s32 	%r4, %r22, %r3, %r1;
	mov.u32 	%r23, %ctaid.y;
	mov.u32 	%r5, %ntid.y;
	mad.lo.s32 	%r24, %r23, %r5, %r2;
	setp.lt.u32 	%p2, %r4, %r19;
	setp.lt.u32 	%p3, %r24, %r21;
	and.pred  	%p1, %p2, %p3;
	mov.u32 	%r25, _ZZ12sobel_kernelPKhPhjjE11shared_data;
	mad.lo.s32 	%r7, %r2, 72, %r25;
	add.s32 	%r8, %r7, 72;
	shl.b32 	%r26, %r1, 2;
	add.s32 	%r9, %r8, %r26;
	not.pred 	%p4, %p1;
	@%p4 bra 	$L__BB0_2;
	mad.lo.s32 	%r28, %r19, %r24, %r4;
	cvt.u64.u32 	%rd5, %r28;
	add.s64 	%rd6, %rd2, %rd5;
	ld.global.u8 	%rs1, [%rd6];
	cvt.rn.f32.u16 	%f9, %rs1;
	st.shared.f32 	[%r9+4], %f9;
	bra.uni 	$L__BB0_3;
$L__BB0_2:
	mov.b32 	%r27, 0;
	st.shared.u32 	[%r9+4], %r27;
$L__BB0_3:
	setp.ne.s32 	%p5, %r2, 0;
	add.s32 	%r10, %r25, %r26;
	@%p5 bra 	$L__BB0_7;
	setp.ge.u32 	%p6, %r4, %r19;
	setp.eq.s32 	%p7, %r24, 0;
	or.pred  	%p8, %p7, %p6;
	@%p8 bra 	$L__BB0_6;
	add.s32 	%r32, %r24, -1;
	mad.lo.s32 	%r33, %r19, %r32, %r4;
	cvt.u64.u32 	%rd7, %r33;
	add.s64 	%rd8, %rd2, %rd7;
	ld.global.u8 	%rs2, [%rd8];
	cvt.rn.f32.u16 	%f10, %rs2;
	st.shared.f32 	[%r10+4], %f10;
	bra.uni 	$L__BB0_7;
$L__BB0_6:
	mov.b32 	%r31, 0;
	st.shared.u32 	[%r10+4], %r31;
$L__BB0_7:
	add.s32 	%r11, %r5, -1;
	setp.ne.s32 	%p9, %r2, %r11;
	@%p9 bra 	$L__BB0_11;
	setp.ge.u32 	%p10, %r4, %r19;
	add.s32 	%r12, %r24, 1;
	setp.ge.u32 	%p11, %r12, %r21;
	or.pred  	%p12, %p10, %p11;
	@%p12 bra 	$L__BB0_10;
	mad.lo.s32 	%r35, %r19, %r12, %r4;
	cvt.u64.u32 	%rd9, %r35;
	add.s64 	%rd10, %rd2, %rd9;
	ld.global.u8 	%rs3, [%rd10];
	cvt.rn.f32.u16 	%f11, %rs3;
	st.shared.f32 	[%r9+76], %f11;
	bra.uni 	$L__BB0_11;
$L__BB0_10:
	mov.b32 	%r34, 0;
	st.shared.u32 	[%r9+76], %r34;
$L__BB0_11:
	setp.ne.s32 	%p13, %r1, 0;
	@%p13 bra 	$L__BB0_15;
	setp.ge.u32 	%p14, %r24, %r21;
	setp.lt.s32 	%p15, %r4, 1;
	or.pred  	%p16, %p15, %p14;
	@%p16 bra 	$L__BB0_14;
	mad.lo.s32 	%r37, %r19, %r24, %r4;
	add.s32 	%r38, %r37, -1;
	cvt.u64.u32 	%rd11, %r38;
	add.s64 	%rd12, %rd2, %rd11;
	ld.global.u8 	%rs4, [%rd12];
	cvt.rn.f32.u16 	%f12, %rs4;
	st.shared.f32 	[%r8], %f12;
	bra.uni 	$L__BB0_15;
$L__BB0_14:
	mov.b32 	%r36, 0;
	st.shared.u32 	[%r8], %r36;
$L__BB0_15:
	add.s32 	%r13, %r3, -1;
	setp.ne.s32 	%p17, %r1, %r13;
	@%p17 bra 	$L__BB0_19;
	setp.ge.u32 	%p18, %r24, %r21;
	add.s32 	%r14, %r4, 1;
	setp.ge.u32 	%p19, %r14, %r19;
	or.pred  	%p20, %p19, %p18;
	@%p20 bra 	$L__BB0_18;
	mad.lo.s32 	%r40, %r19, %r24, %r14;
	cvt.u64.u32 	%rd13, %r40;
	add.s64 	%rd14, %rd2, %rd13;
	ld.global.u8 	%rs5, [%rd14];
	cvt.rn.f32.u16 	%f13, %rs5;
	st.shared.f32 	[%r9+8], %f13;
	bra.uni 	$L__BB0_19;
$L__BB0_18:
	mov.b32 	%r39, 0;
	st.shared.u32 	[%r9+8], %r39;
$L__BB0_19:
	or.b32  	%r41, %r1, %r2;
	setp.ne.s32 	%p21, %r41, 0;
	@%p21 bra 	$L__BB0_23;
	setp.lt.s32 	%p22, %r4, 1;
	setp.eq.s32 	%p23, %r24, 0;
	mov.f32 	%f44, 0f00000000;
	or.pred  	%p24, %p22, %p23;
	@%p24 bra 	$L__BB0_22;
	add.s32 	%r42, %r24, -1;
	mad.lo.s32 	%r43, %r19, %r42, %r4;
	add.s32 	%r44, %r43, -1;
	cvt.u64.u32 	%rd15, %r44;
	add.s64 	%rd16, %rd2, %rd15;
	ld.global.u8 	%rs6, [%rd16];
	cvt.rn.f32.u16 	%f44, %rs6;
$L__BB0_22:
	st.shared.f32 	[_ZZ12sobel_kernelPKhPhjjE11shared_data], %f44;
$L__BB0_23:
	setp.ne.s32 	%p25, %r1, %r13;
	setp.ne.s32 	%p26, %r2, 0;
	or.pred  	%p27, %p26, %p25;
	@%p27 bra 	$L__BB0_27;
	add.s32 	%r15, %r4, 1;
	setp.ge.u32 	%p28, %r15, %r19;
	setp.eq.s32 	%p29, %r24, 0;
	mov.f32 	%f45, 0f00000000;
	or.pred  	%p30, %p28, %p29;
	@%p30 bra 	$L__BB0_26;
	add.s32 	%r45, %r24, -1;
	mad.lo.s32 	%r46, %r19, %r45, %r15;
	cvt.u64.u32 	%rd17, %r46;
	add.s64 	%rd18, %rd2, %rd17;
	ld.global.u8 	%rs7, [%rd18];
	cvt.rn.f32.u16 	%f45, %rs7;
$L__BB0_26:
	st.shared.f32 	[%r10+8], %f45;
$L__BB0_27:
	setp.ne.s32 	%p31, %r1, 0;
	setp.ne.s32 	%p32, %r2, %r11;
	or.pred  	%p33, %p31, %p32;
	@%p33 bra 	$L__BB0_31;
	add.s32 	%r16, %r24, 1;
	setp.lt.s32 	%p34, %r4, 1;
	setp.ge.u32 	%p35, %r16, %r21;
	mov.f32 	%f46, 0f00000000;
	or.pred  	%p36, %p34, %p35;
	@%p36 bra 	$L__BB0_30;
	mad.lo.s32 	%r47, %r19, %r16, %r4;
	add.s32 	%r48, %r47, -1;
	cvt.u64.u32 	%rd19, %r48;
	add.s64 	%rd20, %rd2, %rd19;
	ld.global.u8 	%rs8, [%rd20];
	cvt.rn.f32.u16 	%f46, %rs8;
$L__BB0_30:
	st.shared.f32 	[%r7+144], %f46;
$L__BB0_31:
	setp.ne.s32 	%p37, %r1, %r13;
	setp.ne.s32 	%p38, %r2, %r11;
	or.pred  	%p39, %p37, %p38;
	@%p39 bra 	$L__BB0_35;
	add.s32 	%r17, %r4, 1;
	add.s32 	%r18, %r24, 1;
	setp.ge.u32 	%p40, %r17, %r19;
	setp.ge.u32 	%p41, %r18, %r21;
	mov.f32 	%f47, 0f00000000;
	or.pred  	%p42, %p40, %p41;
	@%p42 bra 	$L__BB0_34;
	mad.lo.s32 	%r49, %r19, %r18, %r17;
	cvt.u64.u32 	%rd21, %r49;
	add.s64 	%rd22, %rd2, %rd21;
	ld.global.u8 	%rs9, [%rd22];
	cvt.rn.f32.u16 	%f47, %rs9;
$L__BB0_34:
	st.shared.f32 	[%r9+80], %f47;
$L__BB0_35:
	bar.sync 	0;
	setp.lt.s32 	%p43, %r4, 1;
	add.s32 	%r50, %r19, -1;
	setp.ge.u32 	%p44, %r4, %r50;
	or.pred  	%p45, %p43, %p44;
	setp.eq.s32 	%p46, %r24, 0;
	or.pred  	%p47, %p46, %p45;
	add.s32 	%r51, %r21, -1;
	setp.ge.u32 	%p48, %r24, %r51;
	or.pred  	%p49, %p48, %p47;
	@%p49 bra 	$L__BB0_37;
	ld.shared.f32 	%f18, [%r9+-72];
	ld.shared.f32 	%f19, [%r9+-68];
	ld.shared.f32 	%f20, [%r9+-64];
	ld.shared.f32 	%f21, [%r9];
	ld.shared.f32 	%f22, [%r9+8];
	ld.shared.f32 	%f23, [%r9+72];
	ld.shared.f32 	%f24, [%r9+76];
	ld.shared.f32 	%f25, [%r9+80];
	sub.f32 	%f26, %f20, %f18;
	add.f32 	%f27, %f21, %f21;
	sub.f32 	%f28, %f26, %f27;
	fma.rn.f32 	%f29, %f22, 0f40000000, %f28;
	sub.f32 	%f30, %f29, %f23;
	add.f32 	%f31, %f30, %f25;
	neg.f32 	%f32, %f18;
	add.f32 	%f33, %f19, %f19;
	sub.f32 	%f34, %f32, %f33;
	sub.f32 	%f35, %f34, %f20;
	add.f32 	%f36, %f35, %f23;
	fma.rn.f32 	%f37, %f24, 0f40000000, %f36;
	add.f32 	%f38, %f25, %f37;
	mul.f32 	%f39, %f38, %f38;
	fma.rn.f32 	%f40, %f31, %f31, %f39;
	sqrt.rn.f32 	%f41, %f40;
	max.f32 	%f42, %f41, 0f00000000;
	min.f32 	%f43, %f42, 0f437F0000;
	cvt.rzi.u32.f32 	%r53, %f43;
	mad.lo.s32 	%r54, %r19, %r24, %r4;
	cvt.u64.u32 	%rd25, %r54;
	add.s64 	%rd26, %rd1, %rd25;
	st.global.u8 	[%rd26], %r53;
	bra.uni 	$L__BB0_39;
$L__BB0_37:
	@%p4 bra 	$L__BB0_39;
	mad.lo.s32 	%r52, %r19, %r24, %r4;
	cvt.u64.u32 	%rd23, %r52;
	add.s64 	%rd24, %rd1, %rd23;
	mov.b16 	%rs10, 0;
	st.global.u8 	[%rd24], %rs10;
$L__BB0_39:
	ret;

}


// ===== COMPILED SASS (sm_100) =====

	.target	sm_100

	.elftype	@"ET_EXEC"


//--------------------- .note.nv.tkinfo           --------------------------
	.section	.note.nv.tkinfo,"",@"SHT_NOTE"
	.sectionflags	@"SHF_NOTE_NV_TKINFO"
	.tkinfo
        /*0018*/ 	.word	0x00000002
        /*0030*/ 	.string	""
        /*0030*/ 	.string	"ptxas"
        /*0030*/ 	.string	"Cuda compilation tools, release 13.0, V13.0.88"
        /*0030*/ 	.string	"Build cuda_13.0.r13.0/compiler.36424714_0"
        /*0030*/ 	.string	"-arch sm_100 -m 64 "



//--------------------- .note.nv.cuinfo           --------------------------
	.section	.note.nv.cuinfo,"",@"SHT_NOTE"
	.sectionflags	@"SHF_NOTE_NV_CUINFO"
        /*0018*/ 	.short	0x0002
        /*001a*/ 	.short	0x0064
        /*001c*/ 	.short	0x0082
	.zero		2


//--------------------- .nv.info                  --------------------------
	.section	.nv.info,"",@"SHT_CUDA_INFO"
	.align	4


	//----- nvinfo : EIATTR_REGCOUNT
	.align		4
        /*0000*/ 	.byte	0x04, 0x2f
        /*0002*/ 	.short	(.L_1 - .L_0)
	.align		4
.L_0:
        /*0004*/ 	.word	index@(_Z12sobel_kernelPKhPhjj)
        /*0008*/ 	.word	0x00000010


	//----- nvinfo : EIATTR_FRAME_SIZE
	.align		4
.L_1:
        /*000c*/ 	.byte	0x04, 0x11
        /*000e*/ 	.short	(.L_3 - .L_2)
	.align		4
.L_2:
        /*0010*/ 	.word	index@($__internal_0_$__cuda_sm20_sqrt_rn_f32_slowpath)
        /*0014*/ 	.word	0x00000000


	//----- nvinfo : EIATTR_FRAME_SIZE
	.align		4
.L_3:
        /*0018*/ 	.byte	0x04, 0x11
        /*001a*/ 	.short	(.L_5 - .L_4)
	.align		4
.L_4:
        /*001c*/ 	.word	index@(_Z12sobel_kernelPKhPhjj)
        /*0020*/ 	.word	0x00000000


	//----- nvinfo : EIATTR_MIN_STACK_SIZE
	.align		4
.L_5:
        /*0024*/ 	.byte	0x04, 0x12
        /*0026*/ 	.short	(.L_7 - .L_6)
	.align		4
.L_6:
        /*0028*/ 	.word	index@(_Z12sobel_kernelPKhPhjj)
        /*002c*/ 	.word	0x00000000
.L_7:


//--------------------- .nv.compat                --------------------------
	.section	.nv.compat,"",@"SHT_CUDA_COMPAT_INFO"
	.align	4
        /*0000*/ 	.byte	0x02, 0x09, 0x00, 0x00, 0x02, 0x02, 0x01, 0x00, 0x02, 0x05, 0x05, 0x00, 0x03, 0x07, 0x01, 0x01
        /*0010*/ 	.byte	0x02, 0x03, 0x00, 0x00, 0x02, 0x06, 0x01, 0x00, 0x04, 0x0b, 0x08, 0x00, 0x01, 0x00, 0x00, 0x00
        /*0020*/ 	.byte	0x00, 0x00, 0x00, 0x00


//--------------------- .nv.info._Z12sobel_kernelPKhPhjj --------------------------
	.section	.nv.info._Z12sobel_kernelPKhPhjj,"",@"SHT_CUDA_INFO"
	.sectionflags	@""
	.align	4


	//----- nvinfo : EIATTR_CUDA_API_VERSION
	.align		4
        /*0000*/ 	.byte	0x04, 0x37
        /*0002*/ 	.short	(.L_9 - .L_8)
.L_8:
        /*0004*/ 	.word	0x00000082


	//----- nvinfo : EIATTR_KPARAM_INFO
	.align		4
.L_9:
        /*0008*/ 	.byte	0x04, 0x17
        /*000a*/ 	.short	(.L_11 - .L_10)
.L_10:
        /*000c*/ 	.word	0x00000000
        /*0010*/ 	.short	0x0003
        /*0012*/ 	.short	0x0014
        /*0014*/ 	.byte	0x00, 0xf0, 0x11, 0x00


	//----- nvinfo : EIATTR_KPARAM_INFO
	.align		4
.L_11:
        /*0018*/ 	.byte	0x04, 0x17
        /*001a*/ 	.short	(.L_13 - .L_12)
.L_12:
        /*001c*/ 	.word	0x00000000
        /*0020*/ 	.short	0x0002
        /*0022*/ 	.short	0x0010
        /*0024*/ 	.byte	0x00, 0xf0, 0x11, 0x00


	//----- nvinfo : EIATTR_KPARAM_INFO
	.align		4
.L_13:
        /*0028*/ 	.byte	0x04, 0x17
        /*002a*/ 	.short	(.L_15 - .L_14)
.L_14:
        /*002c*/ 	.word	0x00000000
        /*0030*/ 	.short	0x0001
        /*0032*/ 	.short	0x0008
        /*0034*/ 	.byte	0x00, 0xf5, 0x21, 0x00


	//----- nvinfo : EIATTR_KPARAM_INFO
	.align		4
.L_15:
        /*0038*/ 	.byte	0x04, 0x17
        /*003a*/ 	.short	(.L_17 - .L_16)
.L_16:
        /*003c*/ 	.word	0x00000000
        /*0040*/ 	.short	0x0000
        /*0042*/ 	.short	0x0000
        /*0044*/ 	.byte	0x00, 0xf5, 0x21, 0x00


	//----- nvinfo : EIATTR_SPARSE_MMA_MASK
	.align		4
.L_17:
        /*0048*/ 	.byte	0x03, 0x50
        /*004a*/ 	.short	0x0000


	//----- nvinfo : EIATTR_MAXREG_COUNT
	.align		4
        /*004c*/ 	.byte	0x03, 0x1b
        /*004e*/ 	.short	0x00ff


	//----- nvinfo : EIATTR_NUM_BARRIERS
	.align		4
        /*0050*/ 	.byte	0x02, 0x4c
        /*0052*/ 	.byte	0x01
	.zero		1


	//----- nvinfo : EIATTR_MERCURY_ISA_VERSION
	.align		4
        /*0054*/ 	.byte	0x03, 0x5f
        /*0056*/ 	.short	0x0101


	//----- nvinfo : EIATTR_VRC_CTA_INIT_COUNT
	.align		4
        /*0058*/ 	.byte	0x02, 0x4a
	.zero		1
	.zero		1


	//----- nvinfo : EIATTR_EXIT_INSTR_OFFSETS
	.align		4
        /*005c*/ 	.byte	0x04, 0x1c
        /*005e*/ 	.short	(.L_19 - .L_18)


	//   ....[0]....
.L_18:
        /*0060*/ 	.word	0x00000e10


	//   ....[1]....
        /*0064*/ 	.word	0x00000e20


	//   ....[2]....
        /*0068*/ 	.word	0x00000e80


	//----- nvinfo : EIATTR_CRS_STACK_SIZE
	.align		4
.L_19:
        /*006c*/ 	.byte	0x04, 0x1e
        /*006e*/ 	.short	(.L_21 - .L_20)
.L_20:
        /*0070*/ 	.word	0x00000000


	//----- nvinfo : EIATTR_CBANK_PARAM_SIZE
	.align		4
.L_21:
        /*0074*/ 	.byte	0x03, 0x19
        /*0076*/ 	.short	0x0018


	//----- nvinfo : EIATTR_PARAM_CBANK
	.align		4
        /*0078*/ 	.byte	0x04, 0x0a
        /*007a*/ 	.short	(.L_23 - .L_22)
	.align		4
.L_22:
        /*007c*/ 	.word	index@(.nv.constant0._Z12sobel_kernelPKhPhjj)
        /*0080*/ 	.short	0x0380
        /*0082*/ 	.short	0x0018


	//----- nvinfo : EIATTR_SW_WAR
	.align		4
.L_23:
        /*0084*/ 	.byte	0x04, 0x36
        /*0086*/ 	.short	(.L_25 - .L_24)
.L_24:
        /*0088*/ 	.word	0x00000008
.L_25:


//--------------------- .nv.callgraph             --------------------------
	.section	.nv.callgraph,"",@"SHT_CUDA_CALLGRAPH"
	.align	4
	.sectionentsize	8
	.align		4
        /*0000*/ 	.word	0x00000000
	.align		4
        /*0004*/ 	.word	0xffffffff
	.align		4
        /*0008*/ 	.word	0x00000000
	.align		4
        /*000c*/ 	.word	0xfffffffe
	.align		4
        /*0010*/ 	.word	0x00000000
	.align		4
        /*0014*/ 	.word	0xfffffffd
	.align		4
        /*0018*/ 	.word	0x00000000
	.align		4
        /*001c*/ 	.word	0xfffffffc


//--------------------- .text._Z12sobel_kernelPKhPhjj --------------------------
	.section	.text._Z12sobel_kernelPKhPhjj,"ax",@progbits
	.align	128
        .global         _Z12sobel_kernelPKhPhjj
        .type           _Z12sobel_kernelPKhPhjj,@function
        .size           _Z12sobel_kernelPKhPhjj,(.L_x_34 - _Z12sobel_kernelPKhPhjj)
        .other          _Z12sobel_kernelPKhPhjj,@"STO_CUDA_ENTRY STV_DEFAULT"
_Z12sobel_kernelPKhPhjj:
.text._Z12sobel_kernelPKhPhjj:
[----:B------:R-:W-:Y:S01]  /*0000*/  LDC R1, c[0x0][0x37c] ;  /* 0x0000df00ff017b82 */ /* 0x000fe20000000800 */
[----:B------:R-:W0:Y:S07]  /*0010*/  S2R R5, SR_TID.Y ;  /* 0x0000000000057919 */ /* 0x000e2e0000002200 */
[----:B------:R-:W1:Y:S01]  /*0020*/  LDC R9, c[0x0][0x360] ;  /* 0x0000d800ff097b82 */ /* 0x000e620000000800 */
[----:B------:R-:W2:Y:S01]  /*0030*/  LDCU.64 UR8, c[0x0][0x390] ;  /* 0x00007200ff0877ac */ /* 0x000ea20008000a00 */
[----:B------:R-:W1:Y:S01]  /*0040*/  S2R R0, SR_TID.X ;  /* 0x0000000000007919 */ /* 0x000e620000002100 */
[----:B------:R-:W3:Y:S05]  /*0050*/  LDCU.64 UR6, c[0x0][0x358] ;  /* 0x00006b00ff0677ac */ /* 0x000eea0008000a00 */
[----:B------:R-:W0:Y:S08]  /*0060*/  S2UR UR5, SR_CTAID.Y ;  /* 0x00000000000579c3 */ /* 0x000e300000002600 */
[----:B------:R-:W0:Y:S08]  /*0070*/  LDC R12, c[0x0][0x364] ;  /* 0x0000d900ff0c7b82 */ /* 0x000e300000000800 */
[----:B------:R-:W1:Y:S01]  /*0080*/  S2UR UR4, SR_CTAID.X ;  /* 0x00000000000479c3 */ /* 0x000e620000002500 */
[----:B0-----:R-:W-:-:S05]  /*0090*/  IMAD R2, R12, UR5, R5 ;  /* 0x000000050c027c24 */ /* 0x001fca000f8e0205 */
[----:B--2---:R-:W-:Y:S01]  /*00a0*/  ISETP.GE.U32.AND P0, PT, R2, UR9, PT ;  /* 0x0000000902007c0c */ /* 0x004fe2000bf06070 */
[----:B-1----:R-:W-:-:S05]  /*00b0*/  IMAD R3, R9, UR4, R0 ;  /* 0x0000000409037c24 */ /* 0x002fca000f8e0200 */
[----:B------:R-:W-:-:S13]  /*00c0*/  ISETP.LT.U32.AND P0, PT, R3, UR8, !P0 ;  /* 0x0000000803007c0c */ /* 0x000fda000c701070 */
[----:B------:R-:W0:Y:S01]  /*00d0*/  @P0 LDC.64 R6, c[0x0][0x380] ;  /* 0x0000e000ff060b82 */ /* 0x000e220000000a00 */
[----:B------:R-:W-:-:S05]  /*00e0*/  @P0 IMAD R11, R2, UR8, R3 ;  /* 0x00000008020b0c24 */ /* 0x000fca000f8e0203 */
[----:B0-----:R-:W-:-:S05]  /*00f0*/  @P0 IADD3 R10, P1, PT, R11, R6, RZ ;  /* 0x000000060b0a0210 */ /* 0x001fca0007f3e0ff */
[----:B------:R-:W-:-:S05]  /*0100*/  @P0 IMAD.X R11, RZ, RZ, R7, P1 ;  /* 0x000000ffff0b0224 */ /* 0x000fca00008e0607 */
[----:B---3--:R-:W2:Y:S01]  /*0110*/  @P0 LDG.E.U8 R10, desc[UR6][R10.64] ;  /* 0x000000060a0a0981 */ /* 0x008ea2000c1e1100 */
[----:B------:R-:W-:Y:S01]  /*0120*/  MOV R6, 0x400 ;  /* 0x0000040000067802 */ /* 0x000fe20000000f00 */
[----:B------:R-:W-:Y:S01]  /*0130*/  BSSY.RECONVERGENT B0, `(.L_x_0) ;  /* 0x0000018000007945 */ /* 0x000fe20003800200 */
[----:B------:R-:W-:Y:S01]  /*0140*/  ISETP.NE.AND P1, PT, R5, RZ, PT ;  /* 0x000000ff0500720c */ /* 0x000fe20003f25270 */
[----:B------:R-:W0:Y:S02]  /*0150*/  S2R R7, SR_CgaCtaId ;  /* 0x0000000000077919 */ /* 0x000e240000008800 */
[----:B0-----:R-:W-:-:S05]  /*0160*/  LEA R6, R7, R6, 0x18 ;  /* 0x0000000607067211 */ /* 0x001fca00078ec0ff */
[--C-:B------:R-:W-:Y:S02]  /*0170*/  IMAD R7, R5, 0x48, R6.reuse ;  /* 0x0000004805077824 */ /* 0x100fe400078e0206 */
[C---:B------:R-:W-:Y:S02]  /*0180*/  IMAD R8, R0.reuse, 0x4, R6 ;  /* 0x0000000400087824 */ /* 0x040fe400078e0206 */
[----:B------:R-:W-:Y:S01]  /*0190*/  IMAD R4, R0, 0x4, R7 ;  /* 0x0000000400047824 */ /* 0x000fe200078e0207 */
[----:B--2---:R-:W-:-:S05]  /*01a0*/  @P0 I2FP.F32.U32 R13, R10 ;  /* 0x0000000a000d0245 */ /* 0x004fca0000201000 */
[----:B------:R0:W-:Y:S04]  /*01b0*/  @P0 STS [R4+0x4c], R13 ;  /* 0x00004c0d04000388 */ /* 0x0001e80000000800 */
[----:B------:R0:W-:Y:S01]  /*01c0*/  @!P0 STS [R4+0x4c], RZ ;  /* 0x00004cff04008388 */ /* 0x0001e20000000800 */
[----:B------:R-:W-:Y:S05]  /*01d0*/  @P1 BRA `(.L_x_1) ;  /* 0x0000000000341947 */ /* 0x000fea0003800000 */
[----:B------:R-:W-:-:S04]  /*01e0*/  ISETP.GE.U32.AND P1, PT, R3, UR8, PT ;  /* 0x0000000803007c0c */ /* 0x000fc8000bf26070 */
[----:B------:R-:W-:-:S13]  /*01f0*/  ISETP.EQ.OR P1, PT, R2, RZ, P1 ;  /* 0x000000ff0200720c */ /* 0x000fda0000f22670 */
[----:B------:R-:W-:Y:S05]  /*0200*/  @P1 BRA `(.L_x_2) ;  /* 0x0000000000241947 */ /* 0x000fea0003800000 */
[----:B------:R-:W1:Y:S01]  /*0210*/  LDCU.64 UR4, c[0x0][0x380] ;  /* 0x00007000ff0477ac */ /* 0x000e620008000a00 */
[----:B------:R-:W-:-:S05]  /*0220*/  IADD3 R10, PT, PT, R2, -0x1, RZ ;  /* 0xffffffff020a7810 */ /* 0x000fca0007ffe0ff */
[----:B------:R-:W-:-:S05]  /*0230*/  IMAD R10, R10, UR8, R3 ;  /* 0x000000080a0a7c24 */ /* 0x000fca000f8e0203 */
[----:B-1----:R-:W-:-:S05]  /*0240*/  IADD3 R10, P1, PT, R10, UR4, RZ ;  /* 0x000000040a0a7c10 */ /* 0x002fca000ff3e0ff */
[----:B------:R-:W-:-:S05]  /*0250*/  IMAD.X R11, RZ, RZ, UR5, P1 ;  /* 0x00000005ff0b7e24 */ /* 0x000fca00088e06ff */
[----:B------:R-:W0:Y:S02]  /*0260*/  LDG.E.U8 R10, desc[UR6][R10.64] ;  /* 0x000000060a0a7981 */ /* 0x000e24000c1e1100 */
[----:B0-----:R-:W-:-:S05]  /*0270*/  I2FP.F32.U32 R13, R10 ;  /* 0x0000000a000d7245 */ /* 0x001fca0000201000 */
[----:B------:R1:W-:Y:S01]  /*0280*/  STS [R8+0x4], R13 ;  /* 0x0000040d08007388 */ /* 0x0003e20000000800 */
[----:B------:R-:W-:Y:S05]  /*0290*/  BRA `(.L_x_1) ;  /* 0x0000000000047947 */ /* 0x000fea0003800000 */
.L_x_2:
[----:B------:R2:W-:Y:S02]  /*02a0*/  STS [R8+0x4], RZ ;  /* 0x000004ff08007388 */ /* 0x0005e40000000800 */
.L_x_1:
[----:B------:R-:W-:Y:S05]  /*02b0*/  BSYNC.RECONVERGENT B0 ;  /* 0x0000000000007941 */ /* 0x000fea0003800200 */
.L_x_0:
[----:B------:R-:W-:Y:S01]  /*02c0*/  VIADD R10, R12, 0xffffffff ;  /* 0xffffffff0c0a7836 */ /* 0x000fe20000000000 */
[----:B------:R-:W-:Y:S04]  /*02d0*/  BSSY.RECONVERGENT B0, `(.L_x_3) ;  /* 0x0000010000007945 */ /* 0x000fe80003800200 */
[----:B------:R-:W-:-:S13]  /*02e0*/  ISETP.NE.AND P1, PT, R5, R10, PT ;  /* 0x0000000a0500720c */ /* 0x000fda0003f25270 */
[----:B------:R-:W-:Y:S05]  /*02f0*/  @P1 BRA `(.L_x_4) ;  /* 0x0000000000341947 */ /* 0x000fea0003800000 */
[----:B------:R-:W-:-:S05]  /*0300*/  VIADD R10, R2, 0x1 ;  /* 0x00000001020a7836 */ /* 0x000fca0000000000 */
[----:B------:R-:W-:-:S04]  /*0310*/  ISETP.GE.U32.AND P2, PT, R10, UR9, PT ;  /* 0x000000090a007c0c */ /* 0x000fc8000bf46070 */
[----:B------:R-:W-:-:S13]  /*0320*/  ISETP.GE.U32.OR P2, PT, R3, UR8, P2 ;  /* 0x0000000803007c0c */ /* 0x000fda0009746470 */
[----:B------:R-:W-:Y:S05]  /*0330*/  @P2 BRA `(.L_x_5) ;  /* 0x0000000000202947 */ /* 0x000fea0003800000 */
[----:B------:R-:W3:Y:S01]  /*0340*/  LDCU.64 UR4, c[0x0][0x380] ;  /* 0x00007000ff0477ac */ /* 0x000ee20008000a00 */
[----:B------:R-:W-:-:S05]  /*0350*/  IMAD R10, R10, UR8, R3 ;  /* 0x000000080a0a7c24 */ /* 0x000fca000f8e0203 */
[----:B---3--:R-:W-:-:S04]  /*0360*/  IADD3 R10, P2, PT, R10, UR4, RZ ;  /* 0x000000040a0a7c10 */ /* 0x008fc8000ff5e0ff */
[----:B------:R-:W-:-:S05]  /*0370*/  IADD3.X R11, PT, PT, RZ, UR5, RZ, P2, !PT ;  /* 0x00000005ff0b7c10 */ /* 0x000fca00097fe4ff */
[----:B------:R-:W0:Y:S02]  /*0380*/  LDG.E.U8 R10, desc[UR6][R10.64] ;  /* 0x000000060a0a7981 */ /* 0x000e24000c1e1100 */
[----:B01----:R-:W-:-:S05]  /*0390*/  I2FP.F32.U32 R13, R10 ;  /* 0x0000000a000d7245 */ /* 0x003fca0000201000 */
[----:B------:R4:W-:Y:S01]  /*03a0*/  STS [R4+0x94], R13 ;  /* 0x0000940d04007388 */ /* 0x0009e20000000800 */
[----:B------:R-:W-:Y:S05]  /*03b0*/  BRA `(.L_x_4) ;  /* 0x0000000000047947 */ /* 0x000fea0003800000 */
.L_x_5:
[----:B------:R3:W-:Y:S02]  /*03c0*/  STS [R4+0x94], RZ ;  /* 0x000094ff04007388 */ /* 0x0007e40000000800 */
.L_x_4:
[----:B------:R-:W-:Y:S05]  /*03d0*/  BSYNC.RECONVERGENT B0 ;  /* 0x0000000000007941 */ /* 0x000fea0003800200 */
.L_x_3:
[----:B------:R-:W-:Y:S01]  /*03e0*/  ISETP.NE.AND P2, PT, R0, RZ, PT ;  /* 0x000000ff0000720c */ /* 0x000fe20003f45270 */
[----:B------:R-:W-:-:S12]  /*03f0*/  BSSY.RECONVERGENT B0, `(.L_x_6) ;  /* 0x000000f000007945 */ /* 0x000fd80003800200 */
[----:B------:R-:W-:Y:S05]  /*0400*/  @P2 BRA `(.L_x_7) ;  /* 0x0000000000342947 */ /* 0x000fea0003800000 */
[----:B------:R-:W-:-:S04]  /*0410*/  ISETP.GE.U32.AND P2, PT, R2, UR9, PT ;  /* 0x0000000902007c0c */ /* 0x000fc8000bf46070 */
[----:B------:R-:W-:-:S13]  /*0420*/  ISETP.LT.OR P2, PT, R3, 0x1, P2 ;  /* 0x000000010300780c */ /* 0x000fda0001741670 */
[----:B------:R-:W-:Y:S05]  /*0430*/  @P2 BRA `(.L_x_8) ;  /* 0x0000000000242947 */ /* 0x000fea0003800000 */
[----:B------:R-:W5:Y:S01]  /*0440*/  LDCU.64 UR4, c[0x0][0x380] ;  /* 0x00007000ff0477ac */ /* 0x000f620008000a00 */
[----:B------:R-:W-:-:S04]  /*0450*/  IMAD R10, R2, UR8, R3 ;  /* 0x00000008020a7c24 */ /* 0x000fc8000f8e0203 */
[----:B------:R-:W-:-:S05]  /*0460*/  VIADD R10, R10, 0xffffffff ;  /* 0xffffffff0a0a7836 */ /* 0x000fca0000000000 */
[----:B-----5:R-:W-:-:S05]  /*0470*/  IADD3 R10, P2, PT, R10, UR4, RZ ;  /* 0x000000040a0a7c10 */ /* 0x020fca000ff5e0ff */
[----:B------:R-:W-:-:S05]  /*0480*/  IMAD.X R11, RZ, RZ, UR5, P2 ;  /* 0x00000005ff0b7e24 */ /* 0x000fca00090e06ff */
[----:B------:R-:W5:Y:S02]  /*0490*/  LDG.E.U8 R10, desc[UR6][R10.64] ;  /* 0x000000060a0a7981 */ /* 0x000f64000c1e1100 */
[----:B-----5:R-:W-:-:S05]  /*04a0*/  I2FP.F32.U32 R12, R10 ;  /* 0x0000000a000c7245 */ /* 0x020fca0000201000 */
[----:B------:R0:W-:Y:S01]  /*04b0*/  STS [R7+0x48], R12 ;  /* 0x0000480c07007388 */ /* 0x0001e20000000800 */
[----:B------:R-:W-:Y:S05]  /*04c0*/  BRA `(.L_x_7) ;  /* 0x0000000000047947 */ /* 0x000fea0003800000 */
.L_x_8:
[----:B------:R0:W-:Y:S02]  /*04d0*/  STS [R7+0x48], RZ ;  /* 0x000048ff07007388 */ /* 0x0001e40000000800 */
.L_x_7:
[----:B------:R-:W-:Y:S05]  /*04e0*/  BSYNC.RECONVERGENT B0 ;  /* 0x0000000000007941 */ /* 0x000fea0003800200 */
.L_x_6:
[----:B------:R-:W-:Y:S01]  /*04f0*/  VIADD R9, R9, 0xffffffff ;  /* 0xffffffff09097836 */ /* 0x000fe20000000000 */
[----:B------:R-:W-:Y:S04]  /*0500*/  BSSY.RECONVERGENT B0, `(.L_x_9) ;  /* 0x0000010000007945 */ /* 0x000fe80003800200 */
[----:B------:R-:W-:-:S13]  /*0510*/  ISETP.NE.AND P2, PT, R0, R9, PT ;  /* 0x000000090000720c */ /* 0x000fda0003f45270 */
[----:B------:R-:W-:Y:S05]  /*0520*/  @P2 BRA `(.L_x_10) ;  /* 0x0000000000342947 */ /* 0x000fea0003800000 */
[----:B------:R-:W-:Y:S02]  /*0530*/  ISETP.GE.U32.AND P3, PT, R2, UR9, PT ;  /* 0x0000000902007c0c */ /* 0x000fe4000bf66070 */
[----:B------:R-:W-:-:S04]  /*0540*/  IADD3 R11, PT, PT, R3, 0x1, RZ ;  /* 0x00000001030b7810 */ /* 0x000fc80007ffe0ff */
[----:B------:R-:W-:-:S13]  /*0550*/  ISETP.GE.U32.OR P3, PT, R11, UR8, P3 ;  /* 0x000000080b007c0c */ /* 0x000fda0009f66470 */
[----:B------:R-:W-:Y:S05]  /*0560*/  @P3 BRA `(.L_x_11) ;  /* 0x0000000000203947 */ /* 0x000fea0003800000 */
[----:B------:R-:W5:Y:S01]  /*0570*/  LDCU.64 UR4, c[0x0][0x380] ;  /* 0x00007000ff0477ac */ /* 0x000f620008000a00 */
[----:B------:R-:W-:-:S05]  /*0580*/  IMAD R11, R2, UR8, R11 ;  /* 0x00000008020b7c24 */ /* 0x000fca000f8e020b */
[----:B-----5:R-:W-:-:S05]  /*0590*/  IADD3 R10, P3, PT, R11, UR4, RZ ;  /* 0x000000040b0a7c10 */ /* 0x020fca000ff7e0ff */
[----:B------:R-:W-:-:S05]  /*05a0*/  IMAD.X R11, RZ, RZ, UR5, P3 ;  /* 0x00000005ff0b7e24 */ /* 0x000fca00098e06ff */
[----:B------:R-:W0:Y:S02]  /*05b0*/  LDG.E.U8 R10, desc[UR6][R10.64] ;  /* 0x000000060a0a7981 */ /* 0x000e24000c1e1100 */
[----:B01--4-:R-:W-:-:S05]  /*05c0*/  I2FP.F32.U32 R13, R10 ;  /* 0x0000000a000d7245 */ /* 0x013fca0000201000 */
[----:B------:R0:W-:Y:S01]  /*05d0*/  STS [R4+0x50], R13 ;  /* 0x0000500d04007388 */ /* 0x0001e20000000800 */
[----:B------:R-:W-:Y:S05]  /*05e0*/  BRA `(.L_x_10) ;  /* 0x0000000000047947 */ /* 0x000fea0003800000 */
.L_x_11:
[----:B------:R0:W-:Y:S02]  /*05f0*/  STS [R4+0x50], RZ ;  /* 0x000050ff04007388 */ /* 0x0001e40000000800 */
.L_x_10:
[----:B------:R-:W-:Y:S05]  /*0600*/  BSYNC.RECONVERGENT B0 ;  /* 0x0000000000007941 */ /* 0x000fea0003800200 */
.L_x_9:
[----:B------:R-:W-:Y:S01]  /*0610*/  LOP3.LUT P3, RZ, R0, R5, RZ, 0xfc, !PT ;  /* 0x0000000500ff7212 */ /* 0x000fe2000786fcff */
[----:B------:R-:W-:-:S12]  /*0620*/  BSSY.RECONVERGENT B0, `(.L_x_12) ;  /* 0x0000011000007945 */ /* 0x000fd80003800200 */
[----:B------:R-:W-:Y:S05]  /*0630*/  @P3 BRA `(.L_x_13) ;  /* 0x00000000003c3947 */ /* 0x000fea0003800000 */
[----:B------:R-:W-:Y:S01]  /*0640*/  ISETP.NE.AND P3, PT, R2, RZ, PT ;  /* 0x000000ff0200720c */ /* 0x000fe20003f65270 */
[----:B------:R-:W-:Y:S01]  /*0650*/  BSSY.RECONVERGENT B1, `(.L_x_14) ;  /* 0x000000c000017945 */ /* 0x000fe20003800200 */
[----:B01--4-:R-:W-:Y:S02]  /*0660*/  IMAD.MOV.U32 R13, RZ, RZ, RZ ;  /* 0x000000ffff0d7224 */ /* 0x013fe400078e00ff */
[----:B------:R-:W-:-:S13]  /*0670*/  ISETP.LT.OR P3, PT, R3, 0x1, !P3 ;  /* 0x000000010300780c */ /* 0x000fda0005f61670 */
[----:B------:R-:W-:Y:S05]  /*0680*/  @P3 BRA `(.L_x_15) ;  /* 0x0000000000203947 */ /* 0x000fea0003800000 */
[----:B------:R-:W0:Y:S01]  /*0690*/  LDCU.64 UR4, c[0x0][0x380] ;  /* 0x00007000ff0477ac */ /* 0x000e220008000a00 */
[----:B------:R-:W-:-:S04]  /*06a0*/  VIADD R10, R2, 0xffffffff ;  /* 0xffffffff020a7836 */ /* 0x000fc80000000000 */
[----:B------:R-:W-:-:S05]  /*06b0*/  IMAD R10, R10, UR8, R3 ;  /* 0x000000080a0a7c24 */ /* 0x000fca000f8e0203 */
[----:B------:R-:W-:-:S04]  /*06c0*/  IADD3 R10, PT, PT, R10, -0x1, RZ ;  /* 0xffffffff0a0a7810 */ /* 0x000fc80007ffe0ff */
[----:B0-----:R-:W-:-:S05]  /*06d0*/  IADD3 R10, P3, PT, R10, UR4, RZ ;  /* 0x000000040a0a7c10 */ /* 0x001fca000ff7e0ff */
[----:B------:R-:W-:-:S05]  /*06e0*/  IMAD.X R11, RZ, RZ, UR5, P3 ;  /* 0x00000005ff0b7e24 */ /* 0x000fca00098e06ff */
[----:B------:R-:W4:Y:S02]  /*06f0*/  LDG.E.U8 R10, desc[UR6][R10.64] ;  /* 0x000000060a0a7981 */ /* 0x000f24000c1e1100 */
[----:B----4-:R-:W-:-:S07]  /*0700*/  I2FP.F32.U32 R13, R10 ;  /* 0x0000000a000d7245 */ /* 0x010fce0000201000 */
.L_x_15:
[----:B------:R-:W-:Y:S05]  /*0710*/  BSYNC.RECONVERGENT B1 ;  /* 0x0000000000017941 */ /* 0x000fea0003800200 */
.L_x_14:
[----:B------:R0:W-:Y:S02]  /*0720*/  STS [R6], R13 ;  /* 0x0000000d06007388 */ /* 0x0001e40000000800 */
.L_x_13:
[----:B------:R-:W-:Y:S05]  /*0730*/  BSYNC.RECONVERGENT B0 ;  /* 0x0000000000007941 */ /* 0x000fea0003800200 */
.L_x_12:
[----:B------:R-:W-:Y:S01]  /*0740*/  ISETP.NE.OR P2, PT, R5, RZ, P2 ;  /* 0x000000ff0500720c */ /* 0x000fe20001745670 */
[----:B------:R-:W-:-:S12]  /*0750*/  BSSY.RECONVERGENT B0, `(.L_x_16) ;  /* 0x0000011000007945 */ /* 0x000fd80003800200 */
[----:B------:R-:W-:Y:S05]  /*0760*/  @P2 BRA `(.L_x_17) ;  /* 0x00000000003c2947 */ /* 0x000fea0003800000 */
[----:B------:R-:W-:Y:S01]  /*0770*/  VIADD R10, R3, 0x1 ;  /* 0x00000001030a7836 */ /* 0x000fe20000000000 */
[----:B------:R-:W-:Y:S01]  /*0780*/  ISETP.NE.AND P2, PT, R2, RZ, PT ;  /* 0x000000ff0200720c */ /* 0x000fe20003f45270 */
[----:B------:R-:W-:Y:S01]  /*0790*/  BSSY.RECONVERGENT B1, `(.L_x_18) ;  /* 0x000000b000017945 */ /* 0x000fe20003800200 */
[----:B------:R-:W-:Y:S02]  /*07a0*/  IMAD.MOV.U32 R5, RZ, RZ, RZ ;  /* 0x000000ffff057224 */ /* 0x000fe400078e00ff */
[----:B------:R-:W-:-:S13]  /*07b0*/  ISETP.GE.U32.OR P2, PT, R10, UR8, !P2 ;  /* 0x000000080a007c0c */ /* 0x000fda000d746470 */
[----:B------:R-:W-:Y:S05]  /*07c0*/  @P2 BRA `(.L_x_19) ;  /* 0x00000000001c2947 */ /* 0x000fea0003800000 */
[----:B------:R-:W5:Y:S01]  /*07d0*/  LDCU.64 UR4, c[0x0][0x380] ;  /* 0x00007000ff0477ac */ /* 0x000f620008000a00 */
[----:B------:R-:W-:-:S05]  /*07e0*/  IADD3 R5, PT, PT, R2, -0x1, RZ ;  /* 0xffffffff02057810 */ /* 0x000fca0007ffe0ff */
[----:B------:R-:W-:-:S05]  /*07f0*/  IMAD R10, R5, UR8, R10 ;  /* 0x00000008050a7c24 */ /* 0x000fca000f8e020a */
[----:B-----5:R-:W-:-:S05]  /*0800*/  IADD3 R10, P2, PT, R10, UR4, RZ ;  /* 0x000000040a0a7c10 */ /* 0x020fca000ff5e0ff */
[----:B------:R-:W-:-:S05]  /*0810*/  IMAD.X R11, RZ, RZ, UR5, P2 ;  /* 0x00000005ff0b7e24 */ /* 0x000fca00090e06ff */
[----:B------:R-:W5:Y:S02]  /*0820*/  LDG.E.U8 R10, desc[UR6][R10.64] ;  /* 0x000000060a0a7981 */ /* 0x000f64000c1e1100 */
[----:B-----5:R-:W-:-:S07]  /*0830*/  I2FP.F32.U32 R5, R10 ;  /* 0x0000000a00057245 */ /* 0x020fce0000201000 */
.L_x_19:
[----:B------:R-:W-:Y:S05]  /*0840*/  BSYNC.RECONVERGENT B1 ;  /* 0x0000000000017941 */ /* 0x000fea0003800200 */
.L_x_18:
[----:B------:R0:W-:Y:S02]  /*0850*/  STS [R8+0x8], R5 ;  /* 0x0000080508007388 */ /* 0x0001e40000000800 */
.L_x_17:
[----:B------:R-:W-:Y:S05]  /*0860*/  BSYNC.RECONVERGENT B0 ;  /* 0x0000000000007941 */ /* 0x000fea0003800200 */
.L_x_16:
[----:B------:R-:W-:Y:S01]  /*0870*/  ISETP.NE.OR P2, PT, R0, RZ, P1 ;  /* 0x000000ff0000720c */ /* 0x000fe20000f45670 */
[----:B------:R-:W-:-:S12]  /*0880*/  BSSY.RECONVERGENT B0, `(.L_x_20) ;  /* 0x0000011000007945 */ /* 0x000fd80003800200 */
[----:B------:R-:W-:Y:S05]  /*0890*/  @P2 BRA `(.L_x_21) ;  /* 0x00000000003c2947 */ /* 0x000fea0003800000 */
[----:B012---:R-:W-:Y:S01]  /*08a0*/  VIADD R8, R2, 0x1 ;  /* 0x0000000102087836 */ /* 0x007fe20000000000 */
[----:B------:R-:W-:Y:S01]  /*08b0*/  BSSY.RECONVERGENT B1, `(.L_x_22) ;  /* 0x000000c000017945 */ /* 0x000fe20003800200 */
[----:B------:R-:W-:-:S03]  /*08c0*/  IMAD.MOV.U32 R6, RZ, RZ, RZ ;  /* 0x000000ffff067224 */ /* 0x000fc600078e00ff */
[----:B------:R-:W-:-:S04]  /*08d0*/  ISETP.GE.U32.AND P2, PT, R8, UR9, PT ;  /* 0x0000000908007c0c */ /* 0x000fc8000bf46070 */
[----:B------:R-:W-:-:S13]  /*08e0*/  ISETP.LT.OR P2, PT, R3, 0x1, P2 ;  /* 0x000000010300780c */ /* 0x000fda0001741670 */
[----:B------:R-:W-:Y:S05]  /*08f0*/  @P2 BRA `(.L_x_23) ;  /* 0x00000000001c2947 */ /* 0x000fea0003800000 */
[----:B------:R-:W0:Y:S01]  /*0900*/  LDCU.64 UR4, c[0x0][0x380] ;  /* 0x00007000ff0477ac */ /* 0x000e220008000a00 */
[----:B------:R-:W-:-:S05]  /*0910*/  IMAD R10, R8, UR8, R3 ;  /* 0x00000008080a7c24 */ /* 0x000fca000f8e0203 */
[----:B------:R-:W-:-:S04]  /*0920*/  IADD3 R10, PT, PT, R10, -0x1, RZ ;  /* 0xffffffff0a0a7810 */ /* 0x000fc80007ffe0ff */
[----:B0-----:R-:W-:-:S05]  /*0930*/  IADD3 R10, P2, PT, R10, UR4, RZ ;  /* 0x000000040a0a7c10 */ /* 0x001fca000ff5e0ff */
[----:B------:R-:W-:-:S05]  /*0940*/  IMAD.X R11, RZ, RZ, UR5, P2 ;  /* 0x00000005ff0b7e24 */ /* 0x000fca00090e06ff */
[----:B------:R-:W2:Y:S02]  /*0950*/  LDG.E.U8 R10, desc[UR6][R10.64] ;  /* 0x000000060a0a7981 */ /* 0x000ea4000c1e1100 */
[----:B--2---:R-:W-:-:S07]  /*0960*/  I2FP.F32.U32 R6, R10 ;  /* 0x0000000a00067245 */ /* 0x004fce0000201000 */
.L_x_23:
[----:B------:R-:W-:Y:S05]  /*0970*/  BSYNC.RECONVERGENT B1 ;  /* 0x0000000000017941 */ /* 0x000fea0003800200 */
.L_x_22:
[----:B------:R0:W-:Y:S02]  /*0980*/  STS [R7+0x90], R6 ;  /* 0x0000900607007388 */ /* 0x0001e40000000800 */
.L_x_21:
[----:B------:R-:W-:Y:S05]  /*0990*/  BSYNC.RECONVERGENT B0 ;  /* 0x0000000000007941 */ /* 0x000fea0003800200 */
.L_x_20:
[----:B------:R-:W-:Y:S01]  /*09a0*/  ISETP.NE.OR P1, PT, R0, R9, P1 ;  /* 0x000000090000720c */ /* 0x000fe20000f25670 */
[----:B------:R-:W-:-:S12]  /*09b0*/  BSSY.RECONVERGENT B0, `(.L_x_24) ;  /* 0x0000011000007945 */ /* 0x000fd80003800200 */
[----:B------:R-:W-:Y:S05]  /*09c0*/  @P1 BRA `(.L_x_25) ;  /* 0x00000000003c1947 */ /* 0x000fea0003800000 */
[----:B0-----:R-:W-:Y:S01]  /*09d0*/  VIADD R7, R2, 0x1 ;  /* 0x0000000102077836 */ /* 0x001fe20000000000 */
[----:B------:R-:W-:Y:S01]  /*09e0*/  BSSY.RECONVERGENT B1, `(.L_x_26) ;  /* 0x000000c000017945 */ /* 0x000fe20003800200 */
[----:B------:R-:W-:Y:S02]  /*09f0*/  VIADD R6, R3, 0x1 ;  /* 0x0000000103067836 */ /* 0x000fe40000000000 */
[----:B------:R-:W-:Y:S01]  /*0a00*/  HFMA2 R5, -RZ, RZ, 0, 0 ;  /* 0x00000000ff057431 */ /* 0x000fe200000001ff */
[----:B------:R-:W-:-:S04]  /*0a10*/  ISETP.GE.U32.AND P1, PT, R7, UR9, PT ;  /* 0x0000000907007c0c */ /* 0x000fc8000bf26070 */
[----:B------:R-:W-:-:S13]  /*0a20*/  ISETP.GE.U32.OR P1, PT, R6, UR8, P1 ;  /* 0x0000000806007c0c */ /* 0x000fda0008f26470 */
[----:B------:R-:W-:Y:S05]  /*0a30*/  @P1 BRA `(.L_x_27) ;  /* 0x0000000000181947 */ /* 0x000fea0003800000 */
[----:B------:R-:W0:Y:S01]  /*0a40*/  LDCU.64 UR4, c[0x0][0x380] ;  /* 0x00007000ff0477ac */ /* 0x000e220008000a00 */
[----:B------:R-:W-:-:S05]  /*0a50*/  IMAD R6, R7, UR8, R6 ;  /* 0x0000000807067c24 */ /* 0x000fca000f8e0206 */
[----:B0-----:R-:W-:-:S05]  /*0a60*/  IADD3 R6, P1, PT, R6, UR4, RZ ;  /* 0x0000000406067c10 */ /* 0x001fca000ff3e0ff */
[----:B------:R-:W-:-:S05]  /*0a70*/  IMAD.X R7, RZ, RZ, UR5, P1 ;  /* 0x00000005ff077e24 */ /* 0x000fca00088e06ff */
[----:B------:R-:W5:Y:S02]  /*0a80*/  LDG.E.U8 R6, desc[UR6][R6.64] ;  /* 0x0000000606067981 */ /* 0x000f64000c1e1100 */
[----:B-----5:R-:W-:-:S07]  /*0a90*/  I2FP.F32.U32 R5, R6 ;  /* 0x0000000600057245 */ /* 0x020fce0000201000 */
.L_x_27:
[----:B------:R-:W-:Y:S05]  /*0aa0*/  BSYNC.RECONVERGENT B1 ;  /* 0x0000000000017941 */ /* 0x000fea0003800200 */
.L_x_26:
[----:B------:R0:W-:Y:S02]  /*0ab0*/  STS [R4+0x98], R5 ;  /* 0x0000980504007388 */ /* 0x0001e40000000800 */
.L_x_25:
[----:B------:R-:W-:Y:S05]  /*0ac0*/  BSYNC.RECONVERGENT B0 ;  /* 0x0000000000007941 */ /* 0x000fea0003800200 */
.L_x_24:
[----:B------:R-:W-:Y:S01]  /*0ad0*/  UIADD3 UR4, UPT, UPT, UR8, -0x1, URZ ;  /* 0xffffffff08047890 */ /* 0x000fe2000fffe0ff */
[----:B------:R-:W-:Y:S05]  /*0ae0*/  BAR.SYNC.DEFER_BLOCKING 0x0 ;  /* 0x0000000000007b1d */ /* 0x000fea0000010000 */
[----:B------:R-:W-:Y:S01]  /*0af0*/  ISETP.GE.U32.AND P1, PT, R3, UR4, PT ;  /* 0x0000000403007c0c */ /* 0x000fe2000bf26070 */
[----:B------:R-:W-:-:S03]  /*0b00*/  UIADD3 UR4, UPT, UPT, UR9, -0x1, URZ ;  /* 0xffffffff09047890 */ /* 0x000fc6000fffe0ff */
[----:B------:R-:W-:-:S04]  /*0b10*/  ISETP.LT.OR P1, PT, R3, 0x1, P1 ;  /* 0x000000010300780c */ /* 0x000fc80000f21670 */
[----:B------:R-:W-:-:S04]  /*0b20*/  ISETP.EQ.OR P1, PT, R2, RZ, P1 ;  /* 0x000000ff0200720c */ /* 0x000fc80000f22670 */
[----:B------:R-:W-:-:S13]  /*0b30*/  ISETP.GE.U32.OR P1, PT, R2, UR4, P1 ;  /* 0x0000000402007c0c */ /* 0x000fda0008f26470 */
[----:B------:R-:W-:Y:S05]  /*0b40*/  @P1 BRA `(.L_x_28) ;  /* 0x0000000000b41947 */ /* 0x000fea0003800000 */
[----:B0-----:R-:W0:Y:S01]  /*0b50*/  LDS R5, [R4+0x4] ;  /* 0x0000040004057984 */ /* 0x001e220000000800 */
[----:B------:R-:W-:Y:S03]  /*0b60*/  BSSY.RECONVERGENT B0, `(.L_x_29) ;  /* 0x0000021000007945 */ /* 0x000fe60003800200 */
[----:B------:R-:W5:Y:S04]  /*0b70*/  LDS R0, [R4] ;  /* 0x0000000004007984 */ /* 0x000f680000000800 */
[----:B------:R-:W3:Y:S04]  /*0b80*/  LDS R7, [R4+0x8] ;  /* 0x0000080004077984 */ /* 0x000ee80000000800 */
[----:B------:R-:W4:Y:S04]  /*0b90*/  LDS R6, [R4+0x48] ;  /* 0x0000480004067984 */ /* 0x000f280000000800 */
[----:B------:R-:W4:Y:S04]  /*0ba0*/  LDS R9, [R4+0x90] ;  /* 0x0000900004097984 */ /* 0x000f280000000800 */
[----:B-12---:R-:W1:Y:S04]  /*0bb0*/  LDS R8, [R4+0x50] ;  /* 0x0000500004087984 */ /* 0x006e680000000800 */
[----:B------:R-:W2:Y:S04]  /*0bc0*/  LDS R10, [R4+0x94] ;  /* 0x00009400040a7984 */ /* 0x000ea80000000800 */
[----:B------:R-:W2:Y:S01]  /*0bd0*/  LDS R11, [R4+0x98] ;  /* 0x00009800040b7984 */ /* 0x000ea20000000800 */
[----:B0-----:R-:W-:-:S04]  /*0be0*/  FADD R5, R5, R5 ;  /* 0x0000000505057221 */ /* 0x001fc80000000000 */
[C---:B-----5:R-:W-:Y:S01]  /*0bf0*/  FADD R12, -R0.reuse, -R5 ;  /* 0x80000005000c7221 */ /* 0x060fe20000000100 */
[----:B---3--:R-:W-:-:S03]  /*0c00*/  FADD R0, -R0, R7 ;  /* 0x0000000700007221 */ /* 0x008fc60000000100 */
[----:B------:R-:W-:Y:S01]  /*0c10*/  FADD R12, -R7, R12 ;  /* 0x0000000c070c7221 */ /* 0x000fe20000000100 */
[----:B----4-:R-:W-:-:S04]  /*0c20*/  FADD R5, R6, R6 ;  /* 0x0000000606057221 */ /* 0x010fc80000000000 */
[----:B------:R-:W-:Y:S01]  /*0c30*/  FADD R5, R0, -R5 ;  /* 0x8000000500057221 */ /* 0x000fe20000000000 */
[----:B------:R-:W-:-:S03]  /*0c40*/  FADD R7, R9, R12 ;  /* 0x0000000c09077221 */ /* 0x000fc60000000000 */
[----:B-1----:R-:W-:Y:S01]  /*0c50*/  FFMA R8, R8, 2, R5 ;  /* 0x4000000008087823 */ /* 0x002fe20000000005 */
[----:B--2---:R-:W-:-:S03]  /*0c60*/  FFMA R10, R10, 2, R7 ;  /* 0x400000000a0a7823 */ /* 0x004fc60000000007 */
[----:B------:R-:W-:Y:S01]  /*0c70*/  FADD R8, -R9, R8 ;  /* 0x0000000809087221 */ /* 0x000fe20000000100 */
[----:B------:R-:W-:-:S03]  /*0c80*/  FADD R10, R11, R10 ;  /* 0x0000000a0b0a7221 */ /* 0x000fc60000000000 */
[----:B------:R-:W-:Y:S01]  /*0c90*/  FADD R8, R11, R8 ;  /* 0x000000080b087221 */ /* 0x000fe20000000000 */
[----:B------:R-:W-:-:S04]  /*0ca0*/  FMUL R5, R10, R10 ;  /* 0x0000000a0a057220 */ /* 0x000fc80000400000 */
[----:B------:R-:W-:-:S04]  /*0cb0*/  FFMA R0, R8, R8, R5 ;  /* 0x0000000808007223 */ /* 0x000fc80000000005 */
[----:B------:R-:W-:Y:S01]  /*0cc0*/  VIADD R4, R0, 0xf3000000 ;  /* 0xf300000000047836 */ /* 0x000fe20000000000 */
[----:B------:R0:W1:Y:S04]  /*0cd0*/  MUFU.RSQ R5, R0 ;  /* 0x0000000000057308 */ /* 0x0000680000001400 */
[----:B------:R-:W-:-:S13]  /*0ce0*/  ISETP.GT.U32.AND P0, PT, R4, 0x727fffff, PT ;  /* 0x727fffff0400780c */ /* 0x000fda0003f04070 */
[----:B01----:R-:W-:Y:S05]  /*0cf0*/  @!P0 BRA `(.L_x_30) ;  /* 0x00000000000c8947 */ /* 0x003fea0003800000 */
[----:B------:R-:W-:-:S07]  /*0d00*/  MOV R9, 0xd20 ;  /* 0x00000d2000097802 */ /* 0x000fce0000000f00 */
[----:B------:R-:W-:Y:S05]  /*0d10*/  CALL.REL.NOINC `($__internal_0_$__cuda_sm20_sqrt_rn_f32_slowpath) ;  /* 0x00000000005c7944 */ /* 0x000fea0003c00000 */
[----:B------:R-:W-:Y:S05]  /*0d20*/  BRA `(.L_x_31) ;  /* 0x0000000000107947 */ /* 0x000fea0003800000 */
.L_x_30:
[----:B------:R-:W-:Y:S01]  /*0d30*/  FMUL.FTZ R7, R0, R5 ;  /* 0x0000000500077220 */ /* 0x000fe20000410000 */
[----:B------:R-:W-:-:S03]  /*0d40*/  FMUL.FTZ R5, R5, 0.5 ;  /* 0x3f00000005057820 */ /* 0x000fc60000410000 */
[----:B------:R-:W-:-:S04]  /*0d50*/  FFMA R0, -R7, R7, R0 ;  /* 0x0000000707007223 */ /* 0x000fc80000000100 */
[----:B------:R-:W-:-:S07]  /*0d60*/  FFMA R0, R0, R5, R7 ;  /* 0x0000000500007223 */ /* 0x000fce0000000007 */
.L_x_31:
[----:B------:R-:W-:Y:S05]  /*0d70*/  BSYNC.RECONVERGENT B0 ;  /* 0x0000000000007941 */ /* 0x000fea0003800200 */
.L_x_29:
[----:B------:R-:W0:Y:S01]  /*0d80*/  LDCU UR9, c[0x0][0x390] ;  /* 0x00007200ff0977ac */ /* 0x000e220008000800 */
[----:B------:R-:W-:Y:S01]  /*0d90*/  FMNMX R0, RZ, R0, !PT ;  /* 0x00000000ff007209 */ /* 0x000fe20007800000 */
[----:B------:R-:W1:Y:S03]  /*0da0*/  LDCU.64 UR4, c[0x0][0x388] ;  /* 0x00007100ff0477ac */ /* 0x000e660008000a00 */
[----:B------:R-:W-:-:S04]  /*0db0*/  FMNMX R0, R0, 255, PT ;  /* 0x437f000000007809 */ /* 0x000fc80003800000 */
[----:B------:R-:W2:Y:S01]  /*0dc0*/  F2I.U32.TRUNC.NTZ R5, R0 ;  /* 0x0000000000057305 */ /* 0x000ea2000020f000 */
[----:B0-----:R-:W-:-:S05]  /*0dd0*/  IMAD R2, R2, UR9, R3 ;  /* 0x0000000902027c24 */ /* 0x001fca000f8e0203 */
[----:B-1----:R-:W-:-:S04]  /*0de0*/  IADD3 R2, P0, PT, R2, UR4, RZ ;  /* 0x0000000402027c10 */ /* 0x002fc8000ff1e0ff */
[----:B------:R-:W-:-:S05]  /*0df0*/  IADD3.X R3, PT, PT, RZ, UR5, RZ, P0, !PT ;  /* 0x00000005ff037c10 */ /* 0x000fca00087fe4ff */
[----:B--2---:R-:W-:Y:S01]  /*0e00*/  STG.E.U8 desc[UR6][R2.64], R5 ;  /* 0x0000000502007986 */ /* 0x004fe2000c101106 */
[----:B------:R-:W-:Y:S05]  /*0e10*/  EXIT ;  /* 0x000000000000794d */ /* 0x000fea0003800000 */
.L_x_28:
[----:B------:R-:W-:Y:S05]  /*0e20*/  @!P0 EXIT ;  /* 0x000000000000894d */ /* 0x000fea0003800000 */
[----:B------:R-:W5:Y:S01]  /*0e30*/  LDCU.64 UR4, c[0x0][0x388] ;  /* 0x00007100ff0477ac */ /* 0x000f620008000a00 */
[----:B------:R-:W-:-:S05]  /*0e40*/  IMAD R2, R2, UR8, R3 ;  /* 0x0000000802027c24 */ /* 0x000fca000f8e0203 */
[----:B-----5:R-:W-:-:S05]  /*0e50*/  IADD3 R2, P0, PT, R2, UR4, RZ ;  /* 0x0000000402027c10 */ /* 0x020fca000ff1e0ff */
[----:B------:R-:W-:-:S05]  /*0e60*/  IMAD.X R3, RZ, RZ, UR5, P0 ;  /* 0x00000005ff037e24 */ /* 0x000fca00080e06ff */
[----:B------:R-:W-:Y:S01]  /*0e70*/  STG.E.U8 desc[UR6][R2.64], RZ ;  /* 0x000000ff02007986 */ /* 0x000fe2000c101106 */
[----:B------:R-:W-:Y:S05]  /*0e80*/  EXIT ;  /* 0x000000000000794d */ /* 0x000fea0003800000 */
        .weak           $__internal_0_$__cuda_sm20_sqrt_rn_f32_slowpath
        .type           $__internal_0_$__cuda_sm20_sqrt_rn_f32_slowpath,@function
        .size           $__internal_0_$__cuda_sm20_sqrt_rn_f32_slowpath,(.L_x_34 - $__internal_0_$__cuda_sm20_sqrt_rn_f32_slowpath)
$__internal_0_$__cuda_sm20_sqrt_rn_f32_slowpath:
[----:B------:R-:W-:-:S13]  /*0e90*/  LOP3.LUT P0, RZ, R0, 0x7fffffff, RZ, 0xc0, !PT ;  /* 0x7fffffff00ff7812 */ /* 0x000fda000780c0ff */
[----:B------:R-:W-:Y:S01]  /*0ea0*/  @!P0 IMAD.MOV.U32 R4, RZ, RZ, R0 ;  /* 0x000000ffff048224 */ /* 0x000fe200078e0000 */
[----:B------:R-:W-:Y:S06]  /*0eb0*/  @!P0 BRA `(.L_x_32) ;  /* 0x0000000000408947 */ /* 0x000fec0003800000 */
[----:B------:R-:W-:-:S13]  /*0ec0*/  FSETP.GEU.FTZ.AND P0, PT, R0, RZ, PT ;  /* 0x000000ff0000720b */ /* 0x000fda0003f1e000 */
[----:B------:R-:W-:Y:S01]  /*0ed0*/  @!P0 MOV R4, 0x7fffffff ;  /* 0x7fffffff00048802 */ /* 0x000fe20000000f00 */
[----:B------:R-:W-:Y:S06]  /*0ee0*/  @!P0 BRA `(.L_x_32) ;  /* 0x0000000000348947 */ /* 0x000fec0003800000 */
[----:B------:R-:W-:-:S13]  /*0ef0*/  FSETP.GTU.FTZ.AND P0, PT, |R0|, +INF , PT ;  /* 0x7f8000000000780b */ /* 0x000fda0003f1c200 */
[----:B------:R-:W-:Y:S01]  /*0f00*/  @P0 FADD.FTZ R4, R0, 1 ;  /* 0x3f80000000040421 */ /* 0x000fe20000010000 */
[----:B------:R-:W-:Y:S06]  /*0f10*/  @P0 BRA `(.L_x_32) ;  /* 0x0000000000280947 */ /* 0x000fec0003800000 */
[----:B------:R-:W-:-:S13]  /*0f20*/  FSETP.NEU.FTZ.AND P0, PT, |R0|, +INF , PT ;  /* 0x7f8000000000780b */ /* 0x000fda0003f1d200 */
[----:B------:R-:W-:-:S04]  /*0f30*/  @P0 FFMA R5, R0, 1.84467440737095516160e+19, RZ ;  /* 0x5f80000000050823 */ /* 0x000fc800000000ff */
[----:B------:R-:W0:Y:S02]  /*0f40*/  @P0 MUFU.RSQ R4, R5 ;  /* 0x0000000500040308 */ /* 0x000e240000001400 */
[----:B0-----:R-:W-:Y:S01]  /*0f50*/  @P0 FMUL.FTZ R6, R5, R4 ;  /* 0x0000000405060220 */ /* 0x001fe20000410000 */
[----:B------:R-:W-:Y:S01]  /*0f60*/  @P0 FMUL.FTZ R8, R4, 0.5 ;  /* 0x3f00000004080820 */ /* 0x000fe20000410000 */
[----:B------:R-:W-:Y:S02]  /*0f70*/  @!P0 IMAD.MOV.U32 R4, RZ, RZ, R0 ;  /* 0x000000ffff048224 */ /* 0x000fe400078e0000 */
[----:B------:R-:W-:-:S04]  /*0f80*/  @P0 FADD.FTZ R7, -R6, -RZ ;  /* 0x800000ff06070221 */ /* 0x000fc80000010100 */
[----:B------:R-:W-:-:S04]  /*0f90*/  @P0 FFMA R7, R6, R7, R5 ;  /* 0x0000000706070223 */ /* 0x000fc80000000005 */
[----:B------:R-:W-:-:S04]  /*0fa0*/  @P0 FFMA R7, R7, R8, R6 ;  /* 0x0000000807070223 */ /* 0x000fc80000000006 */
[----:B------:R-:W-:-:S07]  /*0fb0*/  @P0 FMUL.FTZ R4, R7, 2.3283064365386962891e-10 ;  /* 0x2f80000007040820 */ /* 0x000fce0000410000 */
.L_x_32:
[----:B------:R-:W-:Y:S01]  /*0fc0*/  IMAD.MOV.U32 R0, RZ, RZ, R4 ;  /* 0x000000ffff007224 */ /* 0x000fe200078e0004 */
[----:B------:R-:W-:Y:S01]  /*0fd0*/  MOV R4, R9 ;  /* 0x0000000900047202 */ /* 0x000fe20000000f00 */
[----:B------:R-:W-:-:S04]  /*0fe0*/  IMAD.MOV.U32 R5, RZ, RZ, 0x0 ;  /* 0x00000000ff057424 */ /* 0x000fc800078e00ff */
[----:B------:R-:W-:Y:S05]  /*0ff0*/  RET.REL.NODEC R4 `(_Z12sobel_kernelPKhPhjj) ;  /* 0xfffffff004007950 */ /* 0x000fea0003c3ffff */
.L_x_33:
[----:B------:R-:W-:-:S00]  /*1000*/  BRA `(.L_x_33) ;  /* 0xfffffffc00fc7947 */ /* 0x000fc0000383ffff */
[----:B------:R-:W-:-:S00]  /*1010*/  NOP ;  /* 0x0000000000007918 */ /* 0x000fc00000000000 */
        /* <DEDUP_REMOVED lines=14> */
.L_x_34:


//--------------------- .nv.shared._Z12sobel_kernelPKhPhjj --------------------------
	.section	.nv.shared._Z12sobel_kernelPKhPhjj,"aw",@nobits
	.sectionflags	@""
	.align	4
.nv.shared._Z12sobel_kernelPKhPhjj:
	.zero		2320


//--------------------- .nv.shared.reserved.0     --------------------------
	.section	.nv.shared.reserved.0,"aw",@nobits
	.weak		__nv_reservedSMEM_offset_0_alias
	.size		__nv_reservedSMEM_offset_0_alias, 0, 64
	.other		__nv_reservedSMEM_offset_0_alias,@"STO_CUDA_RESERVED_SHARED STV_DEFAULT"
__nv_reservedSMEM_offset_0_alias:
	.zero		0
	.zero		64


//--------------------- .nv.constant0._Z12sobel_kernelPKhPhjj --------------------------
	.section	.nv.constant0._Z12sobel_kernelPKhPhjj,"a",@progbits
	.sectionflags	@""
	.align	4
.nv.constant0._Z12sobel_kernelPKhPhjj:
	.zero		920


//--------------------- SYMBOLS --------------------------

	.type		.nv.reservedSmem.offset0,@object
	.size		.nv.reservedSmem.offset0,0x4
	.type		.nv.reservedSmem.cap,@object
	.size		.nv.reservedSmem.cap,0x4
